//
// Generated by NVIDIA NVVM Compiler
//
// Compiler Build ID: CL-36424714
// Cuda compilation tools, release 13.0, V13.0.88
// Based on NVVM 20.0.0
//

.version 9.0
.target sm_100
.address_size 64

	// .globl	_Z36double_buffers_inclusive_scan_kernelPfS_
.extern .shared .align 16 .b8 XY[];

.visible .entry _Z36double_buffers_inclusive_scan_kernelPfS_(
	.param .u64 .ptr .align 1 _Z36double_buffers_inclusive_scan_kernelPfS__param_0,
	.param .u64 .ptr .align 1 _Z36double_buffers_inclusive_scan_kernelPfS__param_1
)
{
	.reg .pred 	%p<4>;
	.reg .b32 	%r<35>;
	.reg .b32 	%f<9>;
	.reg .b64 	%rd<9>;

	ld.param.u64 	%rd1, [_Z36double_buffers_inclusive_scan_kernelPfS__param_0];
	ld.param.u64 	%rd2, [_Z36double_buffers_inclusive_scan_kernelPfS__param_1];
	cvta.to.global.u64 	%rd3, %rd2;
	mov.u32 	%r1, %ntid.x;
	mov.u32 	%r2, %tid.x;
	mov.u32 	%r11, %ctaid.x;
	mad.lo.s32 	%r3, %r11, %r1, %r2;
	mul.wide.u32 	%rd4, %r3, 4;
	add.s64 	%rd5, %rd3, %rd4;
	ld.global.f32 	%f4, [%rd5];
	shl.b32 	%r12, %r2, 2;
	mov.u32 	%r13, XY;
	add.s32 	%r4, %r13, %r12;
	st.shared.f32 	[%r4], %f4;
	bar.sync 	0;
	setp.lt.u32 	%p1, %r1, 2;
	mov.b32 	%r34, 0;
	@%p1 bra 	$L__BB0_6;
	mov.b32 	%r32, 1;
	mov.u32 	%r33, %r32;
$L__BB0_2:
	mov.u32 	%r34, %r33;
	xor.b32  	%r33, %r34, 1;
	setp.lt.u32 	%p2, %r2, %r32;
	@%p2 bra 	$L__BB0_4;
	mul.lo.s32 	%r15, %r33, %r1;
	add.s32 	%r16, %r15, %r2;
	shl.b32 	%r17, %r15, 2;
	add.s32 	%r18, %r4, %r17;
	ld.shared.f32 	%f5, [%r18];
	sub.s32 	%r19, %r16, %r32;
	shl.b32 	%r20, %r19, 2;
	add.s32 	%r22, %r13, %r20;
	ld.shared.f32 	%f6, [%r22];
	add.f32 	%f8, %f5, %f6;
	bra.uni 	$L__BB0_5;
$L__BB0_4:
	mul.lo.s32 	%r23, %r33, %r1;
	shl.b32 	%r24, %r23, 2;
	add.s32 	%r25, %r4, %r24;
	ld.shared.f32 	%f8, [%r25];
$L__BB0_5:
	mul.lo.s32 	%r26, %r34, %r1;
	shl.b32 	%r27, %r26, 2;
	add.s32 	%r28, %r4, %r27;
	st.shared.f32 	[%r28], %f8;
	bar.sync 	0;
	shl.b32 	%r32, %r32, 1;
	setp.lt.u32 	%p3, %r32, %r1;
	@%p3 bra 	$L__BB0_2;
$L__BB0_6:
	cvta.to.global.u64 	%rd6, %rd1;
	mul.lo.s32 	%r29, %r34, %r1;
	shl.b32 	%r30, %r29, 2;
	add.s32 	%r31, %r4, %r30;
	ld.shared.f32 	%f7, [%r31];
	add.s64 	%rd8, %rd6, %rd4;
	st.global.f32 	[%rd8], %f7;
	ret;

}
	// .globl	_Z29double_buffers_exclusive_scanPfS_
.visible .entry _Z29double_buffers_exclusive_scanPfS_(
	.param .u64 .ptr .align 1 _Z29double_buffers_exclusive_scanPfS__param_0,
	.param .u64 .ptr .align 1 _Z29double_buffers_exclusive_scanPfS__param_1
)
{
	.reg .pred 	%p<5>;
	.reg .b32 	%r<36>;
	.reg .b32 	%f<12>;
	.reg .b64 	%rd<9>;

	ld.param.u64 	%rd1, [_Z29double_buffers_exclusive_scanPfS__param_0];
	ld.param.u64 	%rd2, [_Z29double_buffers_exclusive_scanPfS__param_1];
	mov.u32 	%r1, %ntid.x;
	mov.u32 	%r2, %tid.x;
	mov.u32 	%r10, %ctaid.x;
	mad.lo.s32 	%r3, %r10, %r1, %r2;
	setp.eq.s32 	%p1, %r2, 0;
	mov.f32 	%f10, 0f00000000;
	@%p1 bra 	$L__BB1_2;
	cvta.to.global.u64 	%rd3, %rd2;
	add.s32 	%r11, %r3, -1;
	mul.wide.u32 	%rd4, %r11, 4;
	add.s64 	%rd5, %rd3, %rd4;
	ld.global.f32 	%f10, [%rd5];
$L__BB1_2:
	shl.b32 	%r13, %r2, 2;
	mov.u32 	%r14, XY;
	add.s32 	%r4, %r14, %r13;
	st.shared.f32 	[%r4], %f10;
	bar.sync 	0;
	setp.lt.u32 	%p2, %r1, 2;
	mov.b32 	%r35, 0;
	@%p2 bra 	$L__BB1_8;
	mov.b32 	%r33, 1;
	mov.u32 	%r34, %r33;
$L__BB1_4:
	mov.u32 	%r35, %r34;
	xor.b32  	%r34, %r35, 1;
	setp.lt.u32 	%p3, %r2, %r33;
	@%p3 bra 	$L__BB1_6;
	mul.lo.s32 	%r16, %r34, %r1;
	add.s32 	%r17, %r16, %r2;
	shl.b32 	%r18, %r16, 2;
	add.s32 	%r19, %r4, %r18;
	ld.shared.f32 	%f7, [%r19];
	sub.s32 	%r20, %r17, %r33;
	shl.b32 	%r21, %r20, 2;
	add.s32 	%r23, %r14, %r21;
	ld.shared.f32 	%f8, [%r23];
	add.f32 	%f11, %f7, %f8;
	bra.uni 	$L__BB1_7;
$L__BB1_6:
	mul.lo.s32 	%r24, %r34, %r1;
	shl.b32 	%r25, %r24, 2;
	add.s32 	%r26, %r4, %r25;
	ld.shared.f32 	%f11, [%r26];
$L__BB1_7:
	mul.lo.s32 	%r27, %r35, %r1;
	shl.b32 	%r28, %r27, 2;
	add.s32 	%r29, %r4, %r28;
	st.shared.f32 	[%r29], %f11;
	bar.sync 	0;
	shl.b32 	%r33, %r33, 1;
	setp.lt.u32 	%p4, %r33, %r1;
	@%p4 bra 	$L__BB1_4;
$L__BB1_8:
	cvta.to.global.u64 	%rd6, %rd1;
	mul.lo.s32 	%r30, %r35, %r1;
	shl.b32 	%r31, %r30, 2;
	add.s32 	%r32, %r4, %r31;
	ld.shared.f32 	%f9, [%r32];
	mul.wide.u32 	%rd7, %r3, 4;
	add.s64 	%rd8, %rd6, %rd7;
	st.global.f32 	[%rd8], %f9;
	ret;

}
	// .globl	_Z25brent_kung_inclusive_scanPfS_j
.visible .entry _Z25brent_kung_inclusive_scanPfS_j(
	.param .u64 .ptr .align 1 _Z25brent_kung_inclusive_scanPfS_j_param_0,
	.param .u64 .ptr .align 1 _Z25brent_kung_inclusive_scanPfS_j_param_1,
	.param .u32 _Z25brent_kung_inclusive_scanPfS_j_param_2
)
{
	.reg .pred 	%p<10>;
	.reg .b32 	%r<30>;
	.reg .b32 	%f<17>;
	.reg .b64 	%rd<13>;

	ld.param.u64 	%rd3, [_Z25brent_kung_inclusive_scanPfS_j_param_0];
	ld.param.u64 	%rd4, [_Z25brent_kung_inclusive_scanPfS_j_param_1];
	ld.param.u32 	%r11, [_Z25brent_kung_inclusive_scanPfS_j_param_2];
	cvta.to.global.u64 	%rd1, %rd3;
	cvta.to.global.u64 	%rd2, %rd4;
	mov.u32 	%r1, %ntid.x;
	mov.u32 	%r2, %tid.x;
	mov.u32 	%r12, %ctaid.x;
	mul.lo.s32 	%r13, %r12, %r1;
	shl.b32 	%r14, %r13, 1;
	add.s32 	%r3, %r14, %r2;
	setp.ge.u32 	%p1, %r3, %r11;
	shl.b32 	%r15, %r2, 2;
	mov.u32 	%r16, XY;
	add.s32 	%r4, %r16, %r15;
	@%p1 bra 	$L__BB2_2;
	mul.wide.u32 	%rd5, %r3, 4;
	add.s64 	%rd6, %rd2, %rd5;
	ld.global.f32 	%f1, [%rd6];
	st.shared.f32 	[%r4], %f1;
$L__BB2_2:
	add.s32 	%r5, %r3, %r1;
	setp.ge.u32 	%p2, %r5, %r11;
	shl.b32 	%r17, %r1, 2;
	add.s32 	%r6, %r4, %r17;
	@%p2 bra 	$L__BB2_4;
	mul.wide.u32 	%rd7, %r5, 4;
	add.s64 	%rd8, %rd2, %rd7;
	ld.global.f32 	%f2, [%rd8];
	st.shared.f32 	[%r6], %f2;
$L__BB2_4:
	shl.b32 	%r19, %r2, 1;
	add.s32 	%r7, %r19, 2;
	mov.b32 	%r29, 1;
$L__BB2_5:
	bar.sync 	0;
	mul.lo.s32 	%r9, %r29, %r7;
	setp.gt.u32 	%p3, %r9, 16;
	@%p3 bra 	$L__BB2_7;
	sub.s32 	%r20, %r9, %r29;
	shl.b32 	%r21, %r20, 2;
	add.s32 	%r23, %r16, %r21;
	ld.shared.f32 	%f3, [%r23+-4];
	shl.b32 	%r24, %r29, 2;
	add.s32 	%r25, %r23, %r24;
	ld.shared.f32 	%f4, [%r25+-4];
	add.f32 	%f5, %f3, %f4;
	st.shared.f32 	[%r25+-4], %f5;
$L__BB2_7:
	shl.b32 	%r29, %r29, 1;
	setp.le.u32 	%p4, %r29, %r1;
	@%p4 bra 	$L__BB2_5;
	bar.sync 	0;
	setp.ne.s32 	%p5, %r2, 0;
	@%p5 bra 	$L__BB2_10;
	ld.shared.f32 	%f6, [XY+28];
	ld.shared.f32 	%f7, [XY+44];
	add.f32 	%f8, %f6, %f7;
	st.shared.f32 	[XY+44], %f8;
$L__BB2_10:
	bar.sync 	0;
	setp.gt.u32 	%p6, %r2, 2;
	@%p6 bra 	$L__BB2_12;
	mad.lo.s32 	%r26, %r2, 12, %r4;
	ld.shared.f32 	%f9, [%r26+12];
	ld.shared.f32 	%f10, [%r26+20];
	add.f32 	%f11, %f9, %f10;
	st.shared.f32 	[%r26+20], %f11;
$L__BB2_12:
	bar.sync 	0;
	setp.gt.u32 	%p7, %r2, 6;
	@%p7 bra 	$L__BB2_14;
	add.s32 	%r28, %r4, %r15;
	ld.shared.f32 	%f12, [%r28+4];
	ld.shared.f32 	%f13, [%r28+8];
	add.f32 	%f14, %f12, %f13;
	st.shared.f32 	[%r28+8], %f14;
$L__BB2_14:
	setp.ge.u32 	%p8, %r3, %r11;
	bar.sync 	0;
	@%p8 bra 	$L__BB2_16;
	ld.shared.f32 	%f15, [%r4];
	mul.wide.u32 	%rd9, %r3, 4;
	add.s64 	%rd10, %rd1, %rd9;
	st.global.f32 	[%rd10], %f15;
$L__BB2_16:
	setp.gt.u32 	%p9, %r5, 15;
	@%p9 bra 	$L__BB2_18;
	ld.shared.f32 	%f16, [%r6];
	mul.wide.u32 	%rd11, %r5, 4;
	add.s64 	%rd12, %rd1, %rd11;
	st.global.f32 	[%rd12], %f16;
$L__BB2_18:
	ret;

}


// ===== COMPILED SASS (sm_100) =====

	.target	sm_100

	.elftype	@"ET_EXEC"


//--------------------- .note.nv.tkinfo           --------------------------
	.section	.note.nv.tkinfo,"",@"SHT_NOTE"
	.sectionflags	@"SHF_NOTE_NV_TKINFO"
	.tkinfo
        /*0018*/ 	.word	0x00000002
        /*0030*/ 	.string	""
        /*0030*/ 	.string	"ptxas"
        /*0030*/ 	.string	"Cuda compilation tools, release 13.0, V13.0.88"
        /*0030*/ 	.string	"Build cuda_13.0.r13.0/compiler.36424714_0"
        /*0030*/ 	.string	"-arch sm_100 -m 64 "



//--------------------- .note.nv.cuinfo           --------------------------
	.section	.note.nv.cuinfo,"",@"SHT_NOTE"
	.sectionflags	@"SHF_NOTE_NV_CUINFO"
        /*0018*/ 	.short	0x0002
        /*001a*/ 	.short	0x0064
        /*001c*/ 	.short	0x0082
	.zero		2


//--------------------- .nv.info                  --------------------------
	.section	.nv.info,"",@"SHT_CUDA_INFO"
	.align	4


	//----- nvinfo : EIATTR_REGCOUNT
	.align		4
        /*0000*/ 	.byte	0x04, 0x2f
        /*0002*/ 	.short	(.L_1 - .L_0)
	.align		4
.L_0:
        /*0004*/ 	.word	index@(_Z36double_buffers_inclusive_scan_kernelPfS_)
        /*0008*/ 	.word	0x0000000e


	//----- nvinfo : EIATTR_FRAME_SIZE
	.align		4
.L_1:
        /*000c*/ 	.byte	0x04, 0x11
        /*000e*/ 	.short	(.L_3 - .L_2)
	.align		4
.L_2:
        /*0010*/ 	.word	index@(_Z36double_buffers_inclusive_scan_kernelPfS_)
        /*0014*/ 	.word	0x00000000


	//----- nvinfo : EIATTR_REGCOUNT
	.align		4
.L_3:
        /*0018*/ 	.byte	0x04, 0x2f
        /*001a*/ 	.short	(.L_5 - .L_4)
	.align		4
.L_4:
        /*001c*/ 	.word	index@(_Z29double_buffers_exclusive_scanPfS_)
        /*0020*/ 	.word	0x0000000e


	//----- nvinfo : EIATTR_FRAME_SIZE
	.align		4
.L_5:
        /*0024*/ 	.byte	0x04, 0x11
        /*0026*/ 	.short	(.L_7 - .L_6)
	.align		4
.L_6:
        /*0028*/ 	.word	index@(_Z29double_buffers_exclusive_scanPfS_)
        /*002c*/ 	.word	0x00000000


	//----- nvinfo : EIATTR_REGCOUNT
	.align		4
.L_7:
        /*0030*/ 	.byte	0x04, 0x2f
        /*0032*/ 	.short	(.L_9 - .L_8)
	.align		4
.L_8:
        /*0034*/ 	.word	index@(_Z25brent_kung_inclusive_scanPfS_j)
        /*0038*/ 	.word	0x00000010


	//----- nvinfo : EIATTR_FRAME_SIZE
	.align		4
.L_9:
        /*003c*/ 	.byte	0x04, 0x11
        /*003e*/ 	.short	(.L_11 - .L_10)
	.align		4
.L_10:
        /*0040*/ 	.word	index@(_Z25brent_kung_inclusive_scanPfS_j)
        /*0044*/ 	.word	0x00000000


	//----- nvinfo : EIATTR_MIN_STACK_SIZE
	.align		4
.L_11:
        /*0048*/ 	.byte	0x04, 0x12
        /*004a*/ 	.short	(.L_13 - .L_12)
	.align		4
.L_12:
        /*004c*/ 	.word	index@(_Z25brent_kung_inclusive_scanPfS_j)
        /*0050*/ 	.word	0x00000000


	//----- nvinfo : EIATTR_MIN_STACK_SIZE
	.align		4
.L_13:
        /*0054*/ 	.byte	0x04, 0x12
        /*0056*/ 	.short	(.L_15 - .L_14)
	.align		4
.L_14:
        /*0058*/ 	.word	index@(_Z29double_buffers_exclusive_scanPfS_)
        /*005c*/ 	.word	0x00000000


	//----- nvinfo : EIATTR_MIN_STACK_SIZE
	.align		4
.L_15:
        /*0060*/ 	.byte	0x04, 0x12
        /*0062*/ 	.short	(.L_17 - .L_16)
	.align		4
.L_16:
        /*0064*/ 	.word	index@(_Z36double_buffers_inclusive_scan_kernelPfS_)
        /*0068*/ 	.word	0x00000000
.L_17:


//--------------------- .nv.compat                --------------------------
	.section	.nv.compat,"",@"SHT_CUDA_COMPAT_INFO"
	.align	4
        /*0000*/ 	.byte	0x02, 0x09, 0x00, 0x00, 0x02, 0x02, 0x01, 0x00, 0x02, 0x05, 0x05, 0x00, 0x03, 0x07, 0x01, 0x01
        /*0010*/ 	.byte	0x02, 0x03, 0x00, 0x00, 0x02, 0x06, 0x01, 0x00, 0x04, 0x0b, 0x08, 0x00, 0x09, 0x00, 0x00, 0x00
        /*0020*/ 	.byte	0x00, 0x00, 0x00, 0x00


//--------------------- .nv.info._Z25brent_kung_inclusive_scanPfS_j --------------------------
	.section	.nv.info._Z25brent_kung_inclusive_scanPfS_j,"",@"SHT_CUDA_INFO"
	.sectionflags	@""
	.align	4


	//----- nvinfo : EIATTR_CUDA_API_VERSION
	.align		4
        /*0000*/ 	.byte	0x04, 0x37
        /*0002*/ 	.short	(.L_19 - .L_18)
.L_18:
        /*0004*/ 	.word	0x00000082


	//----- nvinfo : EIATTR_KPARAM_INFO
	.align		4
.L_19:
        /*0008*/ 	.byte	0x04, 0x17
        /*000a*/ 	.short	(.L_21 - .L_20)
.L_20:
        /*000c*/ 	.word	0x00000000
        /*0010*/ 	.short	0x0002
        /*0012*/ 	.short	0x0010
        /*0014*/ 	.byte	0x00, 0xf0, 0x11, 0x00


	//----- nvinfo : EIATTR_KPARAM_INFO
	.align		4
.L_21:
        /*0018*/ 	.byte	0x04, 0x17
        /*001a*/ 	.short	(.L_23 - .L_22)
.L_22:
        /*001c*/ 	.word	0x00000000
        /*0020*/ 	.short	0x0001
        /*0022*/ 	.short	0x0008
        /*0024*/ 	.byte	0x00, 0xf5, 0x21, 0x00


	//----- nvinfo : EIATTR_KPARAM_INFO
	.align		4
.L_23:
        /*0028*/ 	.byte	0x04, 0x17
        /*002a*/ 	.short	(.L_25 - .L_24)
.L_24:
        /*002c*/ 	.word	0x00000000
        /*0030*/ 	.short	0x0000
        /*0032*/ 	.short	0x0000
        /*0034*/ 	.byte	0x00, 0xf5, 0x21, 0x00


	//----- nvinfo : EIATTR_SPARSE_MMA_MASK
	.align		4
.L_25:
        /*0038*/ 	.byte	0x03, 0x50
        /*003a*/ 	.short	0x0000


	//----- nvinfo : EIATTR_MAXREG_COUNT
	.align		4
        /*003c*/ 	.byte	0x03, 0x1b
        /*003e*/ 	.short	0x00ff


	//----- nvinfo : EIATTR_NUM_BARRIERS
	.align		4
        /*0040*/ 	.byte	0x02, 0x4c
        /*0042*/ 	.byte	0x01
	.zero		1


	//----- nvinfo : EIATTR_MERCURY_ISA_VERSION
	.align		4
        /*0044*/ 	.byte	0x03, 0x5f
        /*0046*/ 	.short	0x0101


	//----- nvinfo : EIATTR_VRC_CTA_INIT_COUNT
	.align		4
        /*0048*/ 	.byte	0x02, 0x4a
	.zero		1
	.zero		1


	//----- nvinfo : EIATTR_EXIT_INSTR_OFFSETS
	.align		4
        /*004c*/ 	.byte	0x04, 0x1c
        /*004e*/ 	.short	(.L_27 - .L_26)


	//   ....[0]....
.L_26:
        /*0050*/ 	.word	0x00000460


	//   ....[1]....
        /*0054*/ 	.word	0x000004b0


	//----- nvinfo : EIATTR_CBANK_PARAM_SIZE
	.align		4
.L_27:
        /*0058*/ 	.byte	0x03, 0x19
        /*005a*/ 	.short	0x0014


	//----- nvinfo : EIATTR_PARAM_CBANK
	.align		4
        /*005c*/ 	.byte	0x04, 0x0a
        /*005e*/ 	.short	(.L_29 - .L_28)
	.align		4
.L_28:
        /*0060*/ 	.word	index@(.nv.constant0._Z25brent_kung_inclusive_scanPfS_j)
        /*0064*/ 	.short	0x0380
        /*0066*/ 	.short	0x0014


	//----- nvinfo : EIATTR_SW_WAR
	.align		4
.L_29:
        /*0068*/ 	.byte	0x04, 0x36
        /*006a*/ 	.short	(.L_31 - .L_30)
.L_30:
        /*006c*/ 	.word	0x00000008
.L_31:


//--------------------- .nv.info._Z29double_buffers_exclusive_scanPfS_ --------------------------
	.section	.nv.info._Z29double_buffers_exclusive_scanPfS_,"",@"SHT_CUDA_INFO"
	.sectionflags	@""
	.align	4


	//----- nvinfo : EIATTR_CUDA_API_VERSION
	.align		4
        /*0000*/ 	.byte	0x04, 0x37
        /*0002*/ 	.short	(.L_33 - .L_32)
.L_32:
        /*0004*/ 	.word	0x00000082


	//----- nvinfo : EIATTR_KPARAM_INFO
	.align		4
.L_33:
        /*0008*/ 	.byte	0x04, 0x17
        /*000a*/ 	.short	(.L_35 - .L_34)
.L_34:
        /*000c*/ 	.word	0x00000000
        /*0010*/ 	.short	0x0001
        /*0012*/ 	.short	0x0008
        /*0014*/ 	.byte	0x00, 0xf5, 0x21, 0x00


	//----- nvinfo : EIATTR_KPARAM_INFO
	.align		4
.L_35:
        /*0018*/ 	.byte	0x04, 0x17
        /*001a*/ 	.short	(.L_37 - .L_36)
.L_36:
        /*001c*/ 	.word	0x00000000
        /*0020*/ 	.short	0x0000
        /*0022*/ 	.short	0x0000
        /*0024*/ 	.byte	0x00, 0xf5, 0x21, 0x00


	//----- nvinfo : EIATTR_SPARSE_MMA_MASK
	.align		4
.L_37:
        /*0028*/ 	.byte	0x03, 0x50
        /*002a*/ 	.short	0x0000


	//----- nvinfo : EIATTR_MAXREG_COUNT
	.align		4
        /*002c*/ 	.byte	0x03, 0x1b
        /*002e*/ 	.short	0x00ff


	//----- nvinfo : EIATTR_NUM_BARRIERS
	.align		4
        /*0030*/ 	.byte	0x02, 0x4c
        /*0032*/ 	.byte	0x01
	.zero		1


	//----- nvinfo : EIATTR_MERCURY_ISA_VERSION
	.align		4
        /*0034*/ 	.byte	0x03, 0x5f
        /*0036*/ 	.short	0x0101


	//----- nvinfo : EIATTR_VRC_CTA_INIT_COUNT
	.align		4
        /*0038*/ 	.byte	0x02, 0x4a
	.zero		1
	.zero		1


	//----- nvinfo : EIATTR_EXIT_INSTR_OFFSETS
	.align		4
        /*003c*/ 	.byte	0x04, 0x1c
        /*003e*/ 	.short	(.L_39 - .L_38)


	//   ....[0]....
.L_38:
        /*0040*/ 	.word	0x00000320


	//----- nvinfo : EIATTR_CBANK_PARAM_SIZE
	.align		4
.L_39:
        /*0044*/ 	.byte	0x03, 0x19
        /*0046*/ 	.short	0x0010


	//----- nvinfo : EIATTR_PARAM_CBANK
	.align		4
        /*0048*/ 	.byte	0x04, 0x0a
        /*004a*/ 	.short	(.L_41 - .L_40)
	.align		4
.L_40:
        /*004c*/ 	.word	index@(.nv.constant0._Z29double_buffers_exclusive_scanPfS_)
        /*0050*/ 	.short	0x0380
        /*0052*/ 	.short	0x0010


	//----- nvinfo : EIATTR_SW_WAR
	.align		4
.L_41:
        /*0054*/ 	.byte	0x04, 0x36
        /*0056*/ 	.short	(.L_43 - .L_42)
.L_42:
        /*0058*/ 	.word	0x00000008
.L_43:


//--------------------- .nv.info._Z36double_buffers_inclusive_scan_kernelPfS_ --------------------------
	.section	.nv.info._Z36double_buffers_inclusive_scan_kernelPfS_,"",@"SHT_CUDA_INFO"
	.sectionflags	@""
	.align	4


	//----- nvinfo : EIATTR_CUDA_API_VERSION
	.align		4
        /*0000*/ 	.byte	0x04, 0x37
        /*0002*/ 	.short	(.L_45 - .L_44)
.L_44:
        /*0004*/ 	.word	0x00000082


	//----- nvinfo : EIATTR_KPARAM_INFO
	.align		4
.L_45:
        /*0008*/ 	.byte	0x04, 0x17
        /*000a*/ 	.short	(.L_47 - .L_46)
.L_46:
        /*000c*/ 	.word	0x00000000
        /*0010*/ 	.short	0x0001
        /*0012*/ 	.short	0x0008
        /*0014*/ 	.byte	0x00, 0xf5, 0x21, 0x00


	//----- nvinfo : EIATTR_KPARAM_INFO
	.align		4
.L_47:
        /*0018*/ 	.byte	0x04, 0x17
        /*001a*/ 	.short	(.L_49 - .L_48)
.L_48:
        /*001c*/ 	.word	0x00000000
        /*0020*/ 	.short	0x0000
        /*0022*/ 	.short	0x0000
        /*0024*/ 	.byte	0x00, 0xf5, 0x21, 0x00


	//----- nvinfo : EIATTR_SPARSE_MMA_MASK
	.align		4
.L_49:
        /*0028*/ 	.byte	0x03, 0x50
        /*002a*/ 	.short	0x0000


	//----- nvinfo : EIATTR_MAXREG_COUNT
	.align		4
        /*002c*/ 	.byte	0x03, 0x1b
        /*002e*/ 	.short	0x00ff


	//----- nvinfo : EIATTR_NUM_BARRIERS
	.align		4
        /*0030*/ 	.byte	0x02, 0x4c
        /*0032*/ 	.byte	0x01
	.zero		1


	//----- nvinfo : EIATTR_MERCURY_ISA_VERSION
	.align		4
        /*0034*/ 	.byte	0x03, 0x5f
        /*0036*/ 	.short	0x0101


	//----- nvinfo : EIATTR_VRC_CTA_INIT_COUNT
	.align		4
        /*0038*/ 	.byte	0x02, 0x4a
	.zero		1
	.zero		1


	//----- nvinfo : EIATTR_EXIT_INSTR_OFFSETS
	.align		4
        /*003c*/ 	.byte	0x04, 0x1c
        /*003e*/ 	.short	(.L_51 - .L_50)


	//   ....[0]....
.L_50:
        /*0040*/ 	.word	0x000002f0


	//----- nvinfo : EIATTR_CBANK_PARAM_SIZE
	.align		4
.L_51:
        /*0044*/ 	.byte	0x03, 0x19
        /*0046*/ 	.short	0x0010


	//----- nvinfo : EIATTR_PARAM_CBANK
	.align		4
        /*0048*/ 	.byte	0x04, 0x0a
        /*004a*/ 	.short	(.L_53 - .L_52)
	.align		4
.L_52:
        /*004c*/ 	.word	index@(.nv.constant0._Z36double_buffers_inclusive_scan_kernelPfS_)
        /*0050*/ 	.short	0x0380
        /*0052*/ 	.short	0x0010


	//----- nvinfo : EIATTR_SW_WAR
	.align		4
.L_53:
        /*0054*/ 	.byte	0x04, 0x36
        /*0056*/ 	.short	(.L_55 - .L_54)
.L_54:
        /*0058*/ 	.word	0x00000008
.L_55:


//--------------------- .nv.callgraph             --------------------------
	.section	.nv.callgraph,"",@"SHT_CUDA_CALLGRAPH"
	.align	4
	.sectionentsize	8
	.align		4
        /*0000*/ 	.word	0x00000000
	.align		4
        /*0004*/ 	.word	0xffffffff
	.align		4
        /*0008*/ 	.word	0x00000000
	.align		4
        /*000c*/ 	.word	0xfffffffe
	.align		4
        /*0010*/ 	.word	0x00000000
	.align		4
        /*0014*/ 	.word	0xfffffffd
	.align		4
        /*0018*/ 	.word	0x00000000
	.align		4
        /*001c*/ 	.word	0xfffffffc


//--------------------- .text._Z25brent_kung_inclusive_scanPfS_j --------------------------
	.section	.text._Z25brent_kung_inclusive_scanPfS_j,"ax",@progbits
	.align	128
        .global         _Z25brent_kung_inclusive_scanPfS_j
        .type           _Z25brent_kung_inclusive_scanPfS_j,@function
        .size           _Z25brent_kung_inclusive_scanPfS_j,(.L_x_8 - _Z25brent_kung_inclusive_scanPfS_j)
        .other          _Z25brent_kung_inclusive_scanPfS_j,@"STO_CUDA_ENTRY STV_DEFAULT"
_Z25brent_kung_inclusive_scanPfS_j:
.text._Z25brent_kung_inclusive_scanPfS_j:
[----:B------:R-:W-:Y:S01]  /*0000*/  LDC R1, c[0x0][0x37c] ;  /* 0x0000df00ff017b82 */ /* 0x000fe20000000800 */
[----:B------:R-:W0:Y:S07]  /*0010*/  S2R R3, SR_TID.X ;  /* 0x0000000000037919 */ /* 0x000e2e0000002100 */
[----:B------:R-:W1:Y:S01]  /*0020*/  S2UR UR4, SR_CTAID.X ;  /* 0x00000000000479c3 */ /* 0x000e620000002500 */
[----:B------:R-:W2:Y:S01]  /*0030*/  LDCU UR5, c[0x0][0x390] ;  /* 0x00007200ff0577ac */ /* 0x000ea20008000800 */
[----:B------:R-:W3:Y:S06]  /*0040*/  LDCU.64 UR6, c[0x0][0x358] ;  /* 0x00006b00ff0677ac */ /* 0x000eec0008000a00 */
[----:B------:R-:W1:Y:S02]  /*0050*/  LDC R13, c[0x0][0x360] ;  /* 0x0000d800ff0d7b82 */ /* 0x000e640000000800 */
[----:B-1----:R-:W-:-:S04]  /*0060*/  IMAD R2, R13, UR4, RZ ;  /* 0x000000040d027c24 */ /* 0x002fc8000f8e02ff */
[----:B0-----:R-:W-:-:S04]  /*0070*/  IMAD R2, R2, 0x2, R3 ;  /* 0x0000000202027824 */ /* 0x001fc800078e0203 */
[C---:B------:R-:W-:Y:S01]  /*0080*/  IMAD.IADD R0, R2.reuse, 0x1, R13 ;  /* 0x0000000102007824 */ /* 0x040fe200078e020d */
[----:B--2---:R-:W-:-:S04]  /*0090*/  ISETP.GE.U32.AND P0, PT, R2, UR5, PT ;  /* 0x0000000502007c0c */ /* 0x004fc8000bf06070 */
[----:B------:R-:W-:-:S09]  /*00a0*/  ISETP.GE.U32.AND P1, PT, R0, UR5, PT ;  /* 0x0000000500007c0c */ /* 0x000fd2000bf26070 */
[----:B------:R-:W0:Y:S08]  /*00b0*/  @!P0 LDC.64 R8, c[0x0][0x388] ;  /* 0x0000e200ff088b82 */ /* 0x000e300000000a00 */
[----:B------:R-:W1:Y:S01]  /*00c0*/  @!P1 LDC.64 R10, c[0x0][0x388] ;  /* 0x0000e200ff0a9b82 */ /* 0x000e620000000a00 */
[----:B0-----:R-:W-:-:S06]  /*00d0*/  @!P0 IMAD.WIDE.U32 R8, R2, 0x4, R8 ;  /* 0x0000000402088825 */ /* 0x001fcc00078e0008 */
[----:B---3--:R-:W2:Y:S01]  /*00e0*/  @!P0 LDG.E R9, desc[UR6][R8.64] ;  /* 0x0000000608098981 */ /* 0x008ea2000c1e1900 */
[----:B-1----:R-:W-:-:S06]  /*00f0*/  @!P1 IMAD.WIDE.U32 R10, R0, 0x4, R10 ;  /* 0x00000004000a9825 */ /* 0x002fcc00078e000a */
[----:B------:R-:W3:Y:S01]  /*0100*/  @!P1 LDG.E R11, desc[UR6][R10.64] ;  /* 0x000000060a0b9981 */ /* 0x000ee2000c1e1900 */
[----:B------:R-:W0:Y:S01]  /*0110*/  S2UR UR5, SR_CgaCtaId ;  /* 0x00000000000579c3 */ /* 0x000e220000008800 */
[----:B------:R-:W-:Y:S02]  /*0120*/  UMOV UR4, 0x400 ;  /* 0x0000040000047882 */ /* 0x000fe40000000000 */
[----:B0-----:R-:W-:-:S06]  /*0130*/  ULEA UR4, UR5, UR4, 0x18 ;  /* 0x0000000405047291 */ /* 0x001fcc000f8ec0ff */
[----:B------:R-:W-:-:S04]  /*0140*/  LEA R6, R3, UR4, 0x2 ;  /* 0x0000000403067c11 */ /* 0x000fc8000f8e10ff */
[----:B------:R-:W-:Y:S01]  /*0150*/  LEA R4, R13, R6, 0x2 ;  /* 0x000000060d047211 */ /* 0x000fe200078e10ff */
[----:B------:R-:W-:Y:S01]  /*0160*/  IMAD.MOV.U32 R12, RZ, RZ, 0x1 ;  /* 0x00000001ff0c7424 */ /* 0x000fe200078e00ff */
[----:B------:R-:W-:Y:S01]  /*0170*/  LEA R5, R3, 0x2, 0x1 ;  /* 0x0000000203057811 */ /* 0x000fe200078e08ff */
[----:B--2---:R0:W-:Y:S04]  /*0180*/  @!P0 STS [R6], R9 ;  /* 0x0000000906008388 */ /* 0x0041e80000000800 */
[----:B---3--:R0:W-:Y:S02]  /*0190*/  @!P1 STS [R4], R11 ;  /* 0x0000000b04009388 */ /* 0x0081e40000000800 */
.L_x_0:
[----:B------:R-:W-:Y:S01]  /*01a0*/  IMAD R7, R5, R12, RZ ;  /* 0x0000000c05077224 */ /* 0x000fe200078e02ff */
[----:B------:R-:W-:Y:S04]  /*01b0*/  BAR.SYNC.DEFER_BLOCKING 0x0 ;  /* 0x0000000000007b1d */ /* 0x000fe80000010000 */
[----:B------:R-:W-:-:S13]  /*01c0*/  ISETP.GT.U32.AND P0, PT, R7, 0x10, PT ;  /* 0x000000100700780c */ /* 0x000fda0003f04070 */
[----:B------:R-:W-:-:S04]  /*01d0*/  @!P0 IADD3 R7, PT, PT, R7, -R12, RZ ;  /* 0x8000000c07078210 */ /* 0x000fc80007ffe0ff */
[----:B------:R-:W-:-:S05]  /*01e0*/  @!P0 LEA R7, R7, UR4, 0x2 ;  /* 0x0000000407078c11 */ /* 0x000fca000f8e10ff */
[C---:B------:R-:W-:Y:S01]  /*01f0*/  @!P0 IMAD R8, R12.reuse, 0x4, R7 ;  /* 0x000000040c088824 */ /* 0x040fe200078e0207 */
[----:B------:R-:W-:Y:S01]  /*0200*/  SHF.L.U32 R12, R12, 0x1, RZ ;  /* 0x000000010c0c7819 */ /* 0x000fe200000006ff */
[----:B------:R-:W-:Y:S04]  /*0210*/  @!P0 LDS R7, [R7+-0x4] ;  /* 0xfffffc0007078984 */ /* 0x000fe80000000800 */
[----:B------:R-:W0:Y:S02]  /*0220*/  @!P0 LDS R10, [R8+-0x4] ;  /* 0xfffffc00080a8984 */ /* 0x000e240000000800 */
[----:B0-----:R-:W-:-:S05]  /*0230*/  @!P0 FADD R9, R7, R10 ;  /* 0x0000000a07098221 */ /* 0x001fca0000000000 */
[----:B------:R1:W-:Y:S01]  /*0240*/  @!P0 STS [R8+-0x4], R9 ;  /* 0xfffffc0908008388 */ /* 0x0003e20000000800 */
[----:B------:R-:W-:-:S13]  /*0250*/  ISETP.GT.U32.AND P0, PT, R12, R13, PT ;  /* 0x0000000d0c00720c */ /* 0x000fda0003f04070 */
[----:B-1----:R-:W-:Y:S05]  /*0260*/  @!P0 BRA `(.L_x_0) ;  /* 0xfffffffc00cc8947 */ /* 0x002fea000383ffff */
[----:B------:R-:W-:Y:S01]  /*0270*/  BAR.SYNC.DEFER_BLOCKING 0x0 ;  /* 0x0000000000007b1d */ /* 0x000fe20000010000 */
[C---:B------:R-:W-:Y:S02]  /*0280*/  ISETP.NE.AND P0, PT, R3.reuse, RZ, PT ;  /* 0x000000ff0300720c */ /* 0x040fe40003f05270 */
[----:B------:R-:W-:-:S03]  /*0290*/  ISETP.GT.U32.AND P1, PT, R3, 0x2, PT ;  /* 0x000000020300780c */ /* 0x000fc60003f24070 */
[----:B------:R-:W0:Y:S08]  /*02a0*/  LDCU UR4, c[0x0][0x390] ;  /* 0x00007200ff0477ac */ /* 0x000e300008000800 */
[----:B------:R-:W1:Y:S01]  /*02b0*/  @!P0 S2R R8, SR_CgaCtaId ;  /* 0x0000000000088919 */ /* 0x000e620000008800 */
[----:B------:R-:W-:Y:S01]  /*02c0*/  @!P0 MOV R5, 0x400 ;  /* 0x0000040000058802 */ /* 0x000fe20000000f00 */
[----:B------:R-:W-:-:S03]  /*02d0*/  @!P1 IMAD R7, R3, 0xc, R6 ;  /* 0x0000000c03079824 */ /* 0x000fc600078e0206 */
[----:B-1----:R-:W-:-:S05]  /*02e0*/  @!P0 LEA R12, R8, R5, 0x18 ;  /* 0x00000005080c8211 */ /* 0x002fca00078ec0ff */
[----:B------:R-:W-:Y:S04]  /*02f0*/  @!P0 LDS R5, [R12+0x1c] ;  /* 0x00001c000c058984 */ /* 0x000fe80000000800 */
[----:B------:R-:W1:Y:S02]  /*0300*/  @!P0 LDS R8, [R12+0x2c] ;  /* 0x00002c000c088984 */ /* 0x000e640000000800 */
[----:B-1----:R-:W-:-:S05]  /*0310*/  @!P0 FADD R5, R5, R8 ;  /* 0x0000000805058221 */ /* 0x002fca0000000000 */
[----:B------:R-:W-:Y:S01]  /*0320*/  @!P0 STS [R12+0x2c], R5 ;  /* 0x00002c050c008388 */ /* 0x000fe20000000800 */
[----:B------:R-:W-:Y:S01]  /*0330*/  BAR.SYNC.DEFER_BLOCKING 0x0 ;  /* 0x0000000000007b1d */ /* 0x000fe20000010000 */
[----:B------:R-:W-:-:S13]  /*0340*/  ISETP.GT.U32.AND P0, PT, R3, 0x6, PT ;  /* 0x000000060300780c */ /* 0x000fda0003f04070 */
[----:B------:R-:W-:Y:S01]  /*0350*/  @!P0 IMAD R11, R3, 0x4, R6 ;  /* 0x00000004030b8824 */ /* 0x000fe200078e0206 */
[----:B------:R-:W-:Y:S04]  /*0360*/  @!P1 LDS R8, [R7+0xc] ;  /* 0x00000c0007089984 */ /* 0x000fe80000000800 */
[----:B------:R-:W1:Y:S02]  /*0370*/  @!P1 LDS R9, [R7+0x14] ;  /* 0x0000140007099984 */ /* 0x000e640000000800 */
[----:B-1----:R-:W-:-:S05]  /*0380*/  @!P1 FADD R10, R8, R9 ;  /* 0x00000009080a9221 */ /* 0x002fca0000000000 */
[----:B------:R-:W-:Y:S01]  /*0390*/  @!P1 STS [R7+0x14], R10 ;  /* 0x0000140a07009388 */ /* 0x000fe20000000800 */
[----:B------:R-:W-:Y:S01]  /*03a0*/  BAR.SYNC.DEFER_BLOCKING 0x0 ;  /* 0x0000000000007b1d */ /* 0x000fe20000010000 */
[----:B0-----:R-:W-:-:S05]  /*03b0*/  ISETP.GE.U32.AND P1, PT, R2, UR4, PT ;  /* 0x0000000402007c0c */ /* 0x001fca000bf26070 */
[----:B------:R-:W-:Y:S04]  /*03c0*/  @!P0 LDS R3, [R11+0x4] ;  /* 0x000004000b038984 */ /* 0x000fe80000000800 */
[----:B------:R-:W0:Y:S02]  /*03d0*/  @!P0 LDS R8, [R11+0x8] ;  /* 0x000008000b088984 */ /* 0x000e240000000800 */
[----:B0-----:R-:W-:Y:S02]  /*03e0*/  @!P0 FADD R12, R3, R8 ;  /* 0x00000008030c8221 */ /* 0x001fe40000000000 */
[----:B------:R-:W0:Y:S03]  /*03f0*/  @!P1 LDC.64 R8, c[0x0][0x380] ;  /* 0x0000e000ff089b82 */ /* 0x000e260000000a00 */
[----:B------:R-:W-:Y:S05]  /*0400*/  @!P0 STS [R11+0x8], R12 ;  /* 0x0000080c0b008388 */ /* 0x000fea0000000800 */
[----:B------:R-:W-:Y:S01]  /*0410*/  BAR.SYNC.DEFER_BLOCKING 0x0 ;  /* 0x0000000000007b1d */ /* 0x000fe20000010000 */
[----:B------:R-:W-:Y:S01]  /*0420*/  ISETP.GT.U32.AND P0, PT, R0, 0xf, PT ;  /* 0x0000000f0000780c */ /* 0x000fe20003f04070 */
[----:B0-----:R-:W-:-:S04]  /*0430*/  @!P1 IMAD.WIDE.U32 R2, R2, 0x4, R8 ;  /* 0x0000000402029825 */ /* 0x001fc800078e0008 */
[----:B------:R-:W0:Y:S04]  /*0440*/  @!P1 LDS R5, [R6] ;  /* 0x0000000006059984 */ /* 0x000e280000000800 */
[----:B0-----:R0:W-:Y:S04]  /*0450*/  @!P1 STG.E desc[UR6][R2.64], R5 ;  /* 0x0000000502009986 */ /* 0x0011e8000c101906 */
[----:B------:R-:W-:Y:S05]  /*0460*/  @P0 EXIT ;  /* 0x000000000000094d */ /* 0x000fea0003800000 */
[----:B0-----:R-:W0:Y:S01]  /*0470*/  LDS R5, [R4] ;  /* 0x0000000004057984 */ /* 0x001e220000000800 */
[----:B------:R-:W1:Y:S02]  /*0480*/  LDC.64 R2, c[0x0][0x380] ;  /* 0x0000e000ff027b82 */ /* 0x000e640000000a00 */
[----:B-1----:R-:W-:-:S05]  /*0490*/  IMAD.WIDE.U32 R2, R0, 0x4, R2 ;  /* 0x0000000400027825 */ /* 0x002fca00078e0002 */
[----:B0-----:R-:W-:Y:S01]  /*04a0*/  STG.E desc[UR6][R2.64], R5 ;  /* 0x0000000502007986 */ /* 0x001fe2000c101906 */
[----:B------:R-:W-:Y:S05]  /*04b0*/  EXIT ;  /* 0x000000000000794d */ /* 0x000fea0003800000 */
.L_x_1:
[----:B------:R-:W-:-:S00]  /*04c0*/  BRA `(.L_x_1) ;  /* 0xfffffffc00fc7947 */ /* 0x000fc0000383ffff */
[----:B------:R-:W-:-:S00]  /*04d0*/  NOP ;  /* 0x0000000000007918 */ /* 0x000fc00000000000 */
        /* <DEDUP_REMOVED lines=10> */
.L_x_8:


//--------------------- .text._Z29double_buffers_exclusive_scanPfS_ --------------------------
	.section	.text._Z29double_buffers_exclusive_scanPfS_,"ax",@progbits
	.align	128
        .global         _Z29double_buffers_exclusive_scanPfS_
        .type           _Z29double_buffers_exclusive_scanPfS_,@function
        .size           _Z29double_buffers_exclusive_scanPfS_,(.L_x_9 - _Z29double_buffers_exclusive_scanPfS_)
        .other          _Z29double_buffers_exclusive_scanPfS_,@"STO_CUDA_ENTRY STV_DEFAULT"
_Z29double_buffers_exclusive_scanPfS_:
.text._Z29double_buffers_exclusive_scanPfS_:
[----:B------:R-:W-:Y:S01]  /*0000*/  LDC R1, c[0x0][0x37c] ;  /* 0x0000df00ff017b82 */ /* 0x000fe20000000800 */
[----:B------:R-:W0:Y:S01]  /*0010*/  S2R R11, SR_TID.X ;  /* 0x00000000000b7919 */ /* 0x000e220000002100 */
[----:B------:R-:W1:Y:S01]  /*0020*/  LDCU UR8, c[0x0][0x360] ;  /* 0x00006c00ff0877ac */ /* 0x000e620008000800 */
[----:B------:R-:W1:Y:S01]  /*0030*/  S2R R0, SR_CTAID.X ;  /* 0x0000000000007919 */ /* 0x000e620000002500 */
[----:B------:R-:W2:Y:S01]  /*0040*/  LDCU.64 UR6, c[0x0][0x358] ;  /* 0x00006b00ff0677ac */ /* 0x000ea20008000a00 */
[----:B0-----:R-:W-:Y:S01]  /*0050*/  ISETP.NE.AND P0, PT, R11, RZ, PT ;  /* 0x000000ff0b00720c */ /* 0x001fe20003f05270 */
[----:B-1----:R-:W-:Y:S02]  /*0060*/  IMAD R5, R0, UR8, R11 ;  /* 0x0000000800057c24 */ /* 0x002fe4000f8e020b */
[----:B------:R-:W-:-:S10]  /*0070*/  IMAD.MOV.U32 R0, RZ, RZ, RZ ;  /* 0x000000ffff007224 */ /* 0x000fd400078e00ff */
[----:B------:R-:W0:Y:S01]  /*0080*/  @P0 LDC.64 R2, c[0x0][0x388] ;  /* 0x0000e200ff020b82 */ /* 0x000e220000000a00 */
[----:B------:R-:W-:-:S05]  /*0090*/  @P0 IADD3 R7, PT, PT, R5, -0x1, RZ ;  /* 0xffffffff05070810 */ /* 0x000fca0007ffe0ff */
[----:B0-----:R-:W-:-:S05]  /*00a0*/  @P0 IMAD.WIDE.U32 R2, R7, 0x4, R2 ;  /* 0x0000000407020825 */ /* 0x001fca00078e0002 */
[----:B--2---:R-:W2:Y:S01]  /*00b0*/  @P0 LDG.E R0, desc[UR6][R2.64] ;  /* 0x0000000602000981 */ /* 0x004ea2000c1e1900 */
[----:B------:R-:W0:Y:S01]  /*00c0*/  S2UR UR5, SR_CgaCtaId ;  /* 0x00000000000579c3 */ /* 0x000e220000008800 */
[----:B------:R-:W-:Y:S01]  /*00d0*/  UMOV UR4, 0x400 ;  /* 0x0000040000047882 */ /* 0x000fe20000000000 */
[----:B------:R-:W-:Y:S01]  /*00e0*/  UISETP.GE.U32.AND UP0, UPT, UR8, 0x2, UPT ;  /* 0x000000020800788c */ /* 0x000fe2000bf06070 */
[----:B------:R-:W-:Y:S01]  /*00f0*/  HFMA2 R4, -RZ, RZ, 0, 0 ;  /* 0x00000000ff047431 */ /* 0x000fe200000001ff */
[----:B0-----:R-:W-:-:S06]  /*0100*/  ULEA UR4, UR5, UR4, 0x18 ;  /* 0x0000000405047291 */ /* 0x001fcc000f8ec0ff */
[----:B------:R-:W-:-:S05]  /*0110*/  LEA R7, R11, UR4, 0x2 ;  /* 0x000000040b077c11 */ /* 0x000fca000f8e10ff */
[----:B--2---:R0:W-:Y:S01]  /*0120*/  STS [R7], R0 ;  /* 0x0000000007007388 */ /* 0x0041e20000000800 */
[----:B------:R-:W-:Y:S06]  /*0130*/  BAR.SYNC.DEFER_BLOCKING 0x0 ;  /* 0x0000000000007b1d */ /* 0x000fec0000010000 */
[----:B------:R-:W-:Y:S05]  /*0140*/  BRA.U !UP0, `(.L_x_2) ;  /* 0x00000001085c7547 */ /* 0x000fea000b800000 */
[----:B0-----:R-:W-:Y:S01]  /*0150*/  IMAD.MOV.U32 R0, RZ, RZ, 0x1 ;  /* 0x00000001ff007424 */ /* 0x001fe200078e00ff */
[----:B------:R-:W-:-:S06]  /*0160*/  UMOV UR5, 0x1 ;  /* 0x0000000100057882 */ /* 0x000fcc0000000000 */
.L_x_3:
[----:B------:R-:W-:Y:S02]  /*0170*/  ISETP.GE.U32.AND P0, PT, R11, UR5, PT ;  /* 0x000000050b007c0c */ /* 0x000fe4000bf06070 */
[----:B------:R-:W-:Y:S02]  /*0180*/  LOP3.LUT R2, R0, 0x1, RZ, 0x3c, !PT ;  /* 0x0000000100027812 */ /* 0x000fe400078e3cff */
[----:B------:R-:W-:-:S03]  /*0190*/  MOV R4, R0 ;  /* 0x0000000000047202 */ /* 0x000fc60000000f00 */
[----:B------:R-:W-:Y:S02]  /*01a0*/  IMAD.MOV.U32 R0, RZ, RZ, R2 ;  /* 0x000000ffff007224 */ /* 0x000fe400078e0002 */
[----:B------:R-:W-:-:S04]  /*01b0*/  IMAD R8, R4, UR8, RZ ;  /* 0x0000000804087c24 */ /* 0x000fc8000f8e02ff */
[----:B------:R-:W-:Y:S01]  /*01c0*/  @P0 IMAD R2, R0, UR8, RZ ;  /* 0x0000000800020c24 */ /* 0x000fe2000f8e02ff */
[----:B-1----:R-:W-:Y:S01]  /*01d0*/  LEA R9, R8, R7, 0x2 ;  /* 0x0000000708097211 */ /* 0x002fe200078e10ff */
[----:B------:R-:W-:-:S03]  /*01e0*/  @!P0 IMAD R6, R0, UR8, RZ ;  /* 0x0000000800068c24 */ /* 0x000fc6000f8e02ff */
[----:B------:R-:W-:Y:S01]  /*01f0*/  @P0 IADD3 R3, PT, PT, R2, -UR5, R11 ;  /* 0x8000000502030c10 */ /* 0x000fe2000fffe00b */
[----:B------:R-:W-:Y:S01]  /*0200*/  @!P0 IMAD R10, R6, 0x4, R7 ;  /* 0x00000004060a8824 */ /* 0x000fe200078e0207 */
[----:B------:R-:W-:Y:S01]  /*0210*/  @P0 LEA R2, R2, R7, 0x2 ;  /* 0x0000000702020211 */ /* 0x000fe200078e10ff */
[----:B------:R-:W-:Y:S01]  /*0220*/  USHF.L.U32 UR5, UR5, 0x1, URZ ;  /* 0x0000000105057899 */ /* 0x000fe200080006ff */
[----:B------:R-:W-:-:S03]  /*0230*/  @P0 LEA R3, R3, UR4, 0x2 ;  /* 0x0000000403030c11 */ /* 0x000fc6000f8e10ff */
[----:B------:R-:W-:Y:S01]  /*0240*/  UISETP.GE.U32.AND UP0, UPT, UR5, UR8, UPT ;  /* 0x000000080500728c */ /* 0x000fe2000bf06070 */
[----:B------:R-:W-:Y:S04]  /*0250*/  @P0 LDS R2, [R2] ;  /* 0x0000000002020984 */ /* 0x000fe80000000800 */
[----:B------:R-:W0:Y:S02]  /*0260*/  @P0 LDS R3, [R3] ;  /* 0x0000000003030984 */ /* 0x000e240000000800 */
[----:B0-----:R-:W-:-:S06]  /*0270*/  @P0 FADD R6, R2, R3 ;  /* 0x0000000302060221 */ /* 0x001fcc0000000000 */
[----:B------:R-:W0:Y:S04]  /*0280*/  @!P0 LDS R6, [R10] ;  /* 0x000000000a068984 */ /* 0x000e280000000800 */
[----:B0-----:R1:W-:Y:S01]  /*0290*/  STS [R9], R6 ;  /* 0x0000000609007388 */ /* 0x0013e20000000800 */
[----:B------:R-:W-:Y:S06]  /*02a0*/  BAR.SYNC.DEFER_BLOCKING 0x0 ;  /* 0x0000000000007b1d */ /* 0x000fec0000010000 */
[----:B------:R-:W-:Y:S05]  /*02b0*/  BRA.U !UP0, `(.L_x_3) ;  /* 0xfffffffd08ac7547 */ /* 0x000fea000b83ffff */
.L_x_2:
[----:B------:R-:W-:Y:S01]  /*02c0*/  IMAD R4, R4, UR8, RZ ;  /* 0x0000000804047c24 */ /* 0x000fe2000f8e02ff */
[----:B------:R-:W2:Y:S04]  /*02d0*/  LDC.64 R2, c[0x0][0x380] ;  /* 0x0000e000ff027b82 */ /* 0x000ea80000000a00 */
[----:B------:R-:W-:-:S05]  /*02e0*/  LEA R4, R4, R7, 0x2 ;  /* 0x0000000704047211 */ /* 0x000fca00078e10ff */
[----:B0-----:R-:W0:Y:S01]  /*02f0*/  LDS R7, [R4] ;  /* 0x0000000004077984 */ /* 0x001e220000000800 */
[----:B--2---:R-:W-:-:S05]  /*0300*/  IMAD.WIDE.U32 R2, R5, 0x4, R2 ;  /* 0x0000000405027825 */ /* 0x004fca00078e0002 */
[----:B0-----:R-:W-:Y:S01]  /*0310*/  STG.E desc[UR6][R2.64], R7 ;  /* 0x0000000702007986 */ /* 0x001fe2000c101906 */
[----:B------:R-:W-:Y:S05]  /*0320*/  EXIT ;  /* 0x000000000000794d */ /* 0x000fea0003800000 */
.L_x_4:
        /* <DEDUP_REMOVED lines=13> */
.L_x_9:


//--------------------- .text._Z36double_buffers_inclusive_scan_kernelPfS_ --------------------------
	.section	.text._Z36double_buffers_inclusive_scan_kernelPfS_,"ax",@progbits
	.align	128
        .global         _Z36double_buffers_inclusive_scan_kernelPfS_
        .type           _Z36double_buffers_inclusive_scan_kernelPfS_,@function
        .size           _Z36double_buffers_inclusive_scan_kernelPfS_,(.L_x_10 - _Z36double_buffers_inclusive_scan_kernelPfS_)
        .other          _Z36double_buffers_inclusive_scan_kernelPfS_,@"STO_CUDA_ENTRY STV_DEFAULT"
_Z36double_buffers_inclusive_scan_kernelPfS_:
.text._Z36double_buffers_inclusive_scan_kernelPfS_:
[----:B------:R-:W-:Y:S01]  /*0000*/  LDC R1, c[0x0][0x37c] ;  /* 0x0000df00ff017b82 */ /* 0x000fe20000000800 */
[----:B------:R-:W0:Y:S07]  /*0010*/  S2R R11, SR_TID.X ;  /* 0x00000000000b7919 */ /* 0x000e2e0000002100 */
[----:B------:R-:W1:Y:S01]  /*0020*/  LDC.64 R2, c[0x0][0x388] ;  /* 0x0000e200ff027b82 */ /* 0x000e620000000a00 */
[----:B------:R-:W0:Y:S01]  /*0030*/  LDCU UR8, c[0x0][0x360] ;  /* 0x00006c00ff0877ac */ /* 0x000e220008000800 */
[----:B------:R-:W0:Y:S01]  /*0040*/  S2R R0, SR_CTAID.X ;  /* 0x0000000000007919 */ /* 0x000e220000002500 */
[----:B------:R-:W2:Y:S01]  /*0050*/  LDCU.64 UR6, c[0x0][0x358] ;  /* 0x00006b00ff0677ac */ /* 0x000ea20008000a00 */
[----:B0-----:R-:W-:-:S04]  /*0060*/  IMAD R5, R0, UR8, R11 ;  /* 0x0000000800057c24 */ /* 0x001fc8000f8e020b */
[----:B-1----:R-:W-:-:S06]  /*0070*/  IMAD.WIDE.U32 R2, R5, 0x4, R2 ;  /* 0x0000000405027825 */ /* 0x002fcc00078e0002 */
[----:B--2---:R-:W2:Y:S01]  /*0080*/  LDG.E R2, desc[UR6][R2.64] ;  /* 0x0000000602027981 */ /* 0x004ea2000c1e1900 */
        /* <DEDUP_REMOVED lines=9> */
[----:B0-----:R-:W-:Y:S01]  /*0120*/  MOV R2, 0x1 ;  /* 0x0000000100027802 */ /* 0x001fe20000000f00 */
[----:B------:R-:W-:-:S06]  /*0130*/  UMOV UR5, 0x1 ;  /* 0x0000000100057882 */ /* 0x000fcc0000000000 */
.L_x_6:
        /* <DEDUP_REMOVED lines=21> */
.L_x_5:
[----:B------:R-:W-:Y:S01]  /*0290*/  IMAD R0, R0, UR8, RZ ;  /* 0x0000000800007c24 */ /* 0x000fe2000f8e02ff */
[----:B0-----:R-:W0:Y:S04]  /*02a0*/  LDC.64 R2, c[0x0][0x380] ;  /* 0x0000e000ff027b82 */ /* 0x001e280000000a00 */
[----:B------:R-:W-:-:S05]  /*02b0*/  LEA R0, R0, R7, 0x2 ;  /* 0x0000000700007211 */ /* 0x000fca00078e10ff */
[----:B------:R-:W2:Y:S01]  /*02c0*/  LDS R7, [R0] ;  /* 0x0000000000077984 */ /* 0x000ea20000000800 */
[----:B0-----:R-:W-:-:S05]  /*02d0*/  IMAD.WIDE.U32 R2, R5, 0x4, R2 ;  /* 0x0000000405027825 */ /* 0x001fca00078e0002 */
[----:B--2---:R-:W-:Y:S01]  /*02e0*/  STG.E desc[UR6][R2.64], R7 ;  /* 0x0000000702007986 */ /* 0x004fe2000c101906 */
[----:B------:R-:W-:Y:S05]  /*02f0*/  EXIT ;  /* 0x000000000000794d */ /* 0x000fea0003800000 */
.L_x_7:
        /* <DEDUP_REMOVED lines=16> */
.L_x_10:


//--------------------- .nv.shared._Z25brent_kung_inclusive_scanPfS_j --------------------------
	.section	.nv.shared._Z25brent_kung_inclusive_scanPfS_j,"aw",@nobits
	.sectionflags	@""
	.align	16
	.zero		1024


//--------------------- .nv.shared.reserved.0     --------------------------
	.section	.nv.shared.reserved.0,"aw",@nobits
	.weak		__nv_reservedSMEM_offset_0_alias
	.size		__nv_reservedSMEM_offset_0_alias, 0, 64
	.other		__nv_reservedSMEM_offset_0_alias,@"STO_CUDA_RESERVED_SHARED STV_DEFAULT"
__nv_reservedSMEM_offset_0_alias:
	.zero		0
	.zero		64


//--------------------- .nv.shared._Z29double_buffers_exclusive_scanPfS_ --------------------------
	.section	.nv.shared._Z29double_buffers_exclusive_scanPfS_,"aw",@nobits
	.sectionflags	@""
	.align	16
	.zero		1024


//--------------------- .nv.shared._Z36double_buffers_inclusive_scan_kernelPfS_ --------------------------
	.section	.nv.shared._Z36double_buffers_inclusive_scan_kernelPfS_,"aw",@nobits
	.sectionflags	@""
	.align	16
	.zero		1024


//--------------------- .nv.constant0._Z25brent_kung_inclusive_scanPfS_j --------------------------
	.section	.nv.constant0._Z25brent_kung_inclusive_scanPfS_j,"a",@progbits
	.sectionflags	@""
	.align	4
.nv.constant0._Z25brent_kung_inclusive_scanPfS_j:
	.zero		916


//--------------------- .nv.constant0._Z29double_buffers_exclusive_scanPfS_ --------------------------
	.section	.nv.constant0._Z29double_buffers_exclusive_scanPfS_,"a",@progbits
	.sectionflags	@""
	.align	4
.nv.constant0._Z29double_buffers_exclusive_scanPfS_:
	.zero		912


//--------------------- .nv.constant0._Z36double_buffers_inclusive_scan_kernelPfS_ --------------------------
	.section	.nv.constant0._Z36double_buffers_inclusive_scan_kernelPfS_,"a",@progbits
	.sectionflags	@""
	.align	4
.nv.constant0._Z36double_buffers_inclusive_scan_kernelPfS_:
	.zero		912


//--------------------- SYMBOLS --------------------------

	.type		.nv.reservedSmem.offset0,@object
	.size		.nv.reservedSmem.offset0,0x4
	.type		.nv.reservedSmem.cap,@object
	.size		.nv.reservedSmem.cap,0x4
